//
// Generated by NVIDIA NVVM Compiler
//
// Compiler Build ID: CL-36424714
// Cuda compilation tools, release 13.0, V13.0.88
// Based on NVVM 20.0.0
//

.version 9.0
.target sm_100
.address_size 64

	// .globl	_Z3addPi

.visible .entry _Z3addPi(
	.param .u64 .ptr .align 1 _Z3addPi_param_0
)
{
	.reg .pred 	%p<2>;
	.reg .b32 	%r<5>;
	.reg .b64 	%rd<7>;

	ld.param.u64 	%rd1, [_Z3addPi_param_0];
	mov.u32 	%r1, %ctaid.x;
	setp.gt.u32 	%p1, %r1, 511;
	@%p1 bra 	$L__BB0_2;
	cvta.to.global.u64 	%rd2, %rd1;
	mul.wide.u32 	%rd3, %r1, 4;
	add.s64 	%rd4, %rd2, %rd3;
	ld.global.u32 	%r2, [%rd4];
	sub.s32 	%r3, 511, %r1;
	mul.wide.u32 	%rd5, %r3, 4;
	add.s64 	%rd6, %rd2, %rd5;
	ld.global.u32 	%r4, [%rd6];
	st.global.u32 	[%rd4], %r4;
	st.global.u32 	[%rd6], %r2;
$L__BB0_2:
	ret;

}


// ===== COMPILED SASS (sm_100) =====

	.target	sm_100

	.elftype	@"ET_EXEC"


//--------------------- .note.nv.tkinfo           --------------------------
	.section	.note.nv.tkinfo,"",@"SHT_NOTE"
	.sectionflags	@"SHF_NOTE_NV_TKINFO"
	.tkinfo
        /*0018*/ 	.word	0x00000002
        /*0030*/ 	.string	""
        /*0030*/ 	.string	"ptxas"
        /*0030*/ 	.string	"Cuda compilation tools, release 13.0, V13.0.88"
        /*0030*/ 	.string	"Build cuda_13.0.r13.0/compiler.36424714_0"
        /*0030*/ 	.string	"-arch sm_100 -m 64 "



//--------------------- .note.nv.cuinfo           --------------------------
	.section	.note.nv.cuinfo,"",@"SHT_NOTE"
	.sectionflags	@"SHF_NOTE_NV_CUINFO"
        /*0018*/ 	.short	0x0002
        /*001a*/ 	.short	0x0064
        /*001c*/ 	.short	0x0082
	.zero		2


//--------------------- .nv.info                  --------------------------
	.section	.nv.info,"",@"SHT_CUDA_INFO"
	.align	4


	//----- nvinfo : EIATTR_REGCOUNT
	.align		4
        /*0000*/ 	.byte	0x04, 0x2f
        /*0002*/ 	.short	(.L_1 - .L_0)
	.align		4
.L_0:
        /*0004*/ 	.word	index@(_Z3addPi)
        /*0008*/ 	.word	0x0000000c


	//----- nvinfo : EIATTR_FRAME_SIZE
	.align		4
.L_1:
        /*000c*/ 	.byte	0x04, 0x11
        /*000e*/ 	.short	(.L_3 - .L_2)
	.align		4
.L_2:
        /*0010*/ 	.word	index@(_Z3addPi)
        /*0014*/ 	.word	0x00000000


	//----- nvinfo : EIATTR_MIN_STACK_SIZE
	.align		4
.L_3:
        /*0018*/ 	.byte	0x04, 0x12
        /*001a*/ 	.short	(.L_5 - .L_4)
	.align		4
.L_4:
        /*001c*/ 	.word	index@(_Z3addPi)
        /*0020*/ 	.word	0x00000000
.L_5:


//--------------------- .nv.compat                --------------------------
	.section	.nv.compat,"",@"SHT_CUDA_COMPAT_INFO"
	.align	4
        /*0000*/ 	.byte	0x02, 0x09, 0x00, 0x00, 0x02, 0x02, 0x01, 0x00, 0x02, 0x05, 0x05, 0x00, 0x03, 0x07, 0x01, 0x01
        /*0010*/ 	.byte	0x02, 0x03, 0x00, 0x00, 0x02, 0x06, 0x01, 0x00, 0x04, 0x0b, 0x08, 0x00, 0x09, 0x00, 0x00, 0x00
        /*0020*/ 	.byte	0x00, 0x00, 0x00, 0x00


//--------------------- .nv.info._Z3addPi         --------------------------
	.section	.nv.info._Z3addPi,"",@"SHT_CUDA_INFO"
	.sectionflags	@""
	.align	4


	//----- nvinfo : EIATTR_CUDA_API_VERSION
	.align		4
        /*0000*/ 	.byte	0x04, 0x37
        /*0002*/ 	.short	(.L_7 - .L_6)
.L_6:
        /*0004*/ 	.word	0x00000082


	//----- nvinfo : EIATTR_KPARAM_INFO
	.align		4
.L_7:
        /*0008*/ 	.byte	0x04, 0x17
        /*000a*/ 	.short	(.L_9 - .L_8)
.L_8:
        /*000c*/ 	.word	0x00000000
        /*0010*/ 	.short	0x0000
        /*0012*/ 	.short	0x0000
        /*0014*/ 	.byte	0x00, 0xf5, 0x21, 0x00


	//----- nvinfo : EIATTR_SPARSE_MMA_MASK
	.align		4
.L_9:
        /*0018*/ 	.byte	0x03, 0x50
        /*001a*/ 	.short	0x0000


	//----- nvinfo : EIATTR_MAXREG_COUNT
	.align		4
        /*001c*/ 	.byte	0x03, 0x1b
        /*001e*/ 	.short	0x00ff


	//----- nvinfo : EIATTR_MERCURY_ISA_VERSION
	.align		4
        /*0020*/ 	.byte	0x03, 0x5f
        /*0022*/ 	.short	0x0101


	//----- nvinfo : EIATTR_VRC_CTA_INIT_COUNT
	.align		4
        /*0024*/ 	.byte	0x02, 0x4a
	.zero		1
	.zero		1


	//----- nvinfo : EIATTR_EXIT_INSTR_OFFSETS
	.align		4
        /*0028*/ 	.byte	0x04, 0x1c
        /*002a*/ 	.short	(.L_11 - .L_10)


	//   ....[0]....
.L_10:
        /*002c*/ 	.word	0x00000030


	//   ....[1]....
        /*0030*/ 	.word	0x000000d0


	//----- nvinfo : EIATTR_CBANK_PARAM_SIZE
	.align		4
.L_11:
        /*0034*/ 	.byte	0x03, 0x19
        /*0036*/ 	.short	0x0008


	//----- nvinfo : EIATTR_PARAM_CBANK
	.align		4
        /*0038*/ 	.byte	0x04, 0x0a
        /*003a*/ 	.short	(.L_13 - .L_12)
	.align		4
.L_12:
        /*003c*/ 	.word	index@(.nv.constant0._Z3addPi)
        /*0040*/ 	.short	0x0380
        /*0042*/ 	.short	0x0008


	//----- nvinfo : EIATTR_SW_WAR
	.align		4
.L_13:
        /*0044*/ 	.byte	0x04, 0x36
        /*0046*/ 	.short	(.L_15 - .L_14)
.L_14:
        /*0048*/ 	.word	0x00000008
.L_15:


//--------------------- .nv.callgraph             --------------------------
	.section	.nv.callgraph,"",@"SHT_CUDA_CALLGRAPH"
	.align	4
	.sectionentsize	8
	.align		4
        /*0000*/ 	.word	0x00000000
	.align		4
        /*0004*/ 	.word	0xffffffff
	.align		4
        /*0008*/ 	.word	0x00000000
	.align		4
        /*000c*/ 	.word	0xfffffffe
	.align		4
        /*0010*/ 	.word	0x00000000
	.align		4
        /*0014*/ 	.word	0xfffffffd
	.align		4
        /*0018*/ 	.word	0x00000000
	.align		4
        /*001c*/ 	.word	0xfffffffc


//--------------------- .text._Z3addPi            --------------------------
	.section	.text._Z3addPi,"ax",@progbits
	.align	128
        .global         _Z3addPi
        .type           _Z3addPi,@function
        .size           _Z3addPi,(.L_x_1 - _Z3addPi)
        .other          _Z3addPi,@"STO_CUDA_ENTRY STV_DEFAULT"
_Z3addPi:
.text._Z3addPi:
[----:B------:R-:W-:Y:S01]  /*0000*/  LDC R1, c[0x0][0x37c] ;  /* 0x0000df00ff017b82 */ /* 0x000fe20000000800 */
[----:B------:R-:W0:Y:S02]  /*0010*/  S2R R7, SR_CTAID.X ;  /* 0x0000000000077919 */ /* 0x000e240000002500 */
[----:B0-----:R-:W-:-:S13]  /*0020*/  ISETP.GT.U32.AND P0, PT, R7, 0x1ff, PT ;  /* 0x000001ff0700780c */ /* 0x001fda0003f04070 */
[----:B------:R-:W-:Y:S05]  /*0030*/  @P0 EXIT ;  /* 0x000000000000094d */ /* 0x000fea0003800000 */
[----:B------:R-:W0:Y:S01]  /*0040*/  LDC.64 R2, c[0x0][0x380] ;  /* 0x0000e000ff027b82 */ /* 0x000e220000000a00 */
[----:B------:R-:W1:Y:S01]  /*0050*/  LDCU.64 UR4, c[0x0][0x358] ;  /* 0x00006b00ff0477ac */ /* 0x000e620008000a00 */
[----:B------:R-:W-:-:S05]  /*0060*/  IADD3 R5, PT, PT, -R7, 0x1ff, RZ ;  /* 0x000001ff07057810 */ /* 0x000fca0007ffe1ff */
[----:B0-----:R-:W-:-:S04]  /*0070*/  IMAD.WIDE.U32 R4, R5, 0x4, R2 ;  /* 0x0000000405047825 */ /* 0x001fc800078e0002 */
[----:B------:R-:W-:Y:S01]  /*0080*/  IMAD.WIDE.U32 R2, R7, 0x4, R2 ;  /* 0x0000000407027825 */ /* 0x000fe200078e0002 */
[----:B-1----:R-:W2:Y:S04]  /*0090*/  LDG.E R9, desc[UR4][R4.64] ;  /* 0x0000000404097981 */ /* 0x002ea8000c1e1900 */
[----:B------:R-:W3:Y:S04]  /*00a0*/  LDG.E R7, desc[UR4][R2.64] ;  /* 0x0000000402077981 */ /* 0x000ee8000c1e1900 */
[----:B--2---:R-:W-:Y:S04]  /*00b0*/  STG.E desc[UR4][R2.64], R9 ;  /* 0x0000000902007986 */ /* 0x004fe8000c101904 */
[----:B---3--:R-:W-:Y:S01]  /*00c0*/  STG.E desc[UR4][R4.64], R7 ;  /* 0x0000000704007986 */ /* 0x008fe2000c101904 */
[----:B------:R-:W-:Y:S05]  /*00d0*/  EXIT ;  /* 0x000000000000794d */ /* 0x000fea0003800000 */
.L_x_0:
[----:B------:R-:W-:-:S00]  /*00e0*/  BRA `(.L_x_0) ;  /* 0xfffffffc00fc7947 */ /* 0x000fc0000383ffff */
[----:B------:R-:W-:-:S00]  /*00f0*/  NOP ;  /* 0x0000000000007918 */ /* 0x000fc00000000000 */
        /* <DEDUP_REMOVED lines=8> */
.L_x_1:


//--------------------- .nv.shared.reserved.0     --------------------------
	.section	.nv.shared.reserved.0,"aw",@nobits
	.weak		__nv_reservedSMEM_offset_0_alias
	.size		__nv_reservedSMEM_offset_0_alias, 0, 64
	.other		__nv_reservedSMEM_offset_0_alias,@"STO_CUDA_RESERVED_SHARED STV_DEFAULT"
__nv_reservedSMEM_offset_0_alias:
	.zero		0
	.zero		64


//--------------------- .nv.constant0._Z3addPi    --------------------------
	.section	.nv.constant0._Z3addPi,"a",@progbits
	.sectionflags	@""
	.align	4
.nv.constant0._Z3addPi:
	.zero		904


//--------------------- SYMBOLS --------------------------

	.type		.nv.reservedSmem.offset0,@object
	.size		.nv.reservedSmem.offset0,0x4
